//
// Generated by NVIDIA NVVM Compiler
//
// Compiler Build ID: CL-36424714
// Cuda compilation tools, release 13.0, V13.0.88
// Based on NVVM 20.0.0
//

.version 9.0
.target sm_100
.address_size 64

	// .globl	_Z3addiPKiPi

.visible .entry _Z3addiPKiPi(
	.param .u32 _Z3addiPKiPi_param_0,
	.param .u64 .ptr .align 1 _Z3addiPKiPi_param_1,
	.param .u64 .ptr .align 1 _Z3addiPKiPi_param_2
)
{
	.reg .pred 	%p<2>;
	.reg .b32 	%r<9>;
	.reg .b64 	%rd<8>;

	ld.param.u32 	%r2, [_Z3addiPKiPi_param_0];
	ld.param.u64 	%rd1, [_Z3addiPKiPi_param_1];
	ld.param.u64 	%rd2, [_Z3addiPKiPi_param_2];
	mov.u32 	%r3, %ctaid.x;
	mov.u32 	%r4, %ntid.x;
	mov.u32 	%r5, %tid.x;
	mad.lo.s32 	%r1, %r3, %r4, %r5;
	setp.ge.s32 	%p1, %r1, %r2;
	@%p1 bra 	$L__BB0_2;
	cvta.to.global.u64 	%rd3, %rd1;
	cvta.to.global.u64 	%rd4, %rd2;
	mul.wide.s32 	%rd5, %r1, 4;
	add.s64 	%rd6, %rd3, %rd5;
	ld.global.u32 	%r6, [%rd6];
	add.s64 	%rd7, %rd4, %rd5;
	ld.global.u32 	%r7, [%rd7];
	add.s32 	%r8, %r7, %r6;
	st.global.u32 	[%rd7], %r8;
$L__BB0_2:
	ret;

}


// ===== COMPILED SASS (sm_100) =====

	.target	sm_100

	.elftype	@"ET_EXEC"


//--------------------- .note.nv.tkinfo           --------------------------
	.section	.note.nv.tkinfo,"",@"SHT_NOTE"
	.sectionflags	@"SHF_NOTE_NV_TKINFO"
	.tkinfo
        /*0018*/ 	.word	0x00000002
        /*0030*/ 	.string	""
        /*0030*/ 	.string	"ptxas"
        /*0030*/ 	.string	"Cuda compilation tools, release 13.0, V13.0.88"
        /*0030*/ 	.string	"Build cuda_13.0.r13.0/compiler.36424714_0"
        /*0030*/ 	.string	"-arch sm_100 -m 64 "



//--------------------- .note.nv.cuinfo           --------------------------
	.section	.note.nv.cuinfo,"",@"SHT_NOTE"
	.sectionflags	@"SHF_NOTE_NV_CUINFO"
        /*0018*/ 	.short	0x0002
        /*001a*/ 	.short	0x0064
        /*001c*/ 	.short	0x0082
	.zero		2


//--------------------- .nv.info                  --------------------------
	.section	.nv.info,"",@"SHT_CUDA_INFO"
	.align	4


	//----- nvinfo : EIATTR_REGCOUNT
	.align		4
        /*0000*/ 	.byte	0x04, 0x2f
        /*0002*/ 	.short	(.L_1 - .L_0)
	.align		4
.L_0:
        /*0004*/ 	.word	index@(_Z3addiPKiPi)
        /*0008*/ 	.word	0x0000000a


	//----- nvinfo : EIATTR_FRAME_SIZE
	.align		4
.L_1:
        /*000c*/ 	.byte	0x04, 0x11
        /*000e*/ 	.short	(.L_3 - .L_2)
	.align		4
.L_2:
        /*0010*/ 	.word	index@(_Z3addiPKiPi)
        /*0014*/ 	.word	0x00000000


	//----- nvinfo : EIATTR_MIN_STACK_SIZE
	.align		4
.L_3:
        /*0018*/ 	.byte	0x04, 0x12
        /*001a*/ 	.short	(.L_5 - .L_4)
	.align		4
.L_4:
        /*001c*/ 	.word	index@(_Z3addiPKiPi)
        /*0020*/ 	.word	0x00000000
.L_5:


//--------------------- .nv.compat                --------------------------
	.section	.nv.compat,"",@"SHT_CUDA_COMPAT_INFO"
	.align	4
        /*0000*/ 	.byte	0x02, 0x09, 0x00, 0x00, 0x02, 0x02, 0x01, 0x00, 0x02, 0x05, 0x05, 0x00, 0x03, 0x07, 0x01, 0x01
        /*0010*/ 	.byte	0x02, 0x03, 0x00, 0x00, 0x02, 0x06, 0x01, 0x00, 0x04, 0x0b, 0x08, 0x00, 0x09, 0x00, 0x00, 0x00
        /*0020*/ 	.byte	0x00, 0x00, 0x00, 0x00


//--------------------- .nv.info._Z3addiPKiPi     --------------------------
	.section	.nv.info._Z3addiPKiPi,"",@"SHT_CUDA_INFO"
	.sectionflags	@""
	.align	4


	//----- nvinfo : EIATTR_CUDA_API_VERSION
	.align		4
        /*0000*/ 	.byte	0x04, 0x37
        /*0002*/ 	.short	(.L_7 - .L_6)
.L_6:
        /*0004*/ 	.word	0x00000082


	//----- nvinfo : EIATTR_KPARAM_INFO
	.align		4
.L_7:
        /*0008*/ 	.byte	0x04, 0x17
        /*000a*/ 	.short	(.L_9 - .L_8)
.L_8:
        /*000c*/ 	.word	0x00000000
        /*0010*/ 	.short	0x0002
        /*0012*/ 	.short	0x0010
        /*0014*/ 	.byte	0x00, 0xf5, 0x21, 0x00


	//----- nvinfo : EIATTR_KPARAM_INFO
	.align		4
.L_9:
        /*0018*/ 	.byte	0x04, 0x17
        /*001a*/ 	.short	(.L_11 - .L_10)
.L_10:
        /*001c*/ 	.word	0x00000000
        /*0020*/ 	.short	0x0001
        /*0022*/ 	.short	0x0008
        /*0024*/ 	.byte	0x00, 0xf5, 0x21, 0x00


	//----- nvinfo : EIATTR_KPARAM_INFO
	.align		4
.L_11:
        /*0028*/ 	.byte	0x04, 0x17
        /*002a*/ 	.short	(.L_13 - .L_12)
.L_12:
        /*002c*/ 	.word	0x00000000
        /*0030*/ 	.short	0x0000
        /*0032*/ 	.short	0x0000
        /*0034*/ 	.byte	0x00, 0xf0, 0x11, 0x00


	//----- nvinfo : EIATTR_SPARSE_MMA_MASK
	.align		4
.L_13:
        /*0038*/ 	.byte	0x03, 0x50
        /*003a*/ 	.short	0x0000


	//----- nvinfo : EIATTR_MAXREG_COUNT
	.align		4
        /*003c*/ 	.byte	0x03, 0x1b
        /*003e*/ 	.short	0x00ff


	//----- nvinfo : EIATTR_MERCURY_ISA_VERSION
	.align		4
        /*0040*/ 	.byte	0x03, 0x5f
        /*0042*/ 	.short	0x0101


	//----- nvinfo : EIATTR_VRC_CTA_INIT_COUNT
	.align		4
        /*0044*/ 	.byte	0x02, 0x4a
	.zero		1
	.zero		1


	//----- nvinfo : EIATTR_EXIT_INSTR_OFFSETS
	.align		4
        /*0048*/ 	.byte	0x04, 0x1c
        /*004a*/ 	.short	(.L_15 - .L_14)


	//   ....[0]....
.L_14:
        /*004c*/ 	.word	0x00000070


	//   ....[1]....
        /*0050*/ 	.word	0x00000110


	//----- nvinfo : EIATTR_CBANK_PARAM_SIZE
	.align		4
.L_15:
        /*0054*/ 	.byte	0x03, 0x19
        /*0056*/ 	.short	0x0018


	//----- nvinfo : EIATTR_PARAM_CBANK
	.align		4
        /*0058*/ 	.byte	0x04, 0x0a
        /*005a*/ 	.short	(.L_17 - .L_16)
	.align		4
.L_16:
        /*005c*/ 	.word	index@(.nv.constant0._Z3addiPKiPi)
        /*0060*/ 	.short	0x0380
        /*0062*/ 	.short	0x0018


	//----- nvinfo : EIATTR_SW_WAR
	.align		4
.L_17:
        /*0064*/ 	.byte	0x04, 0x36
        /*0066*/ 	.short	(.L_19 - .L_18)
.L_18:
        /*0068*/ 	.word	0x00000008
.L_19:


//--------------------- .nv.callgraph             --------------------------
	.section	.nv.callgraph,"",@"SHT_CUDA_CALLGRAPH"
	.align	4
	.sectionentsize	8
	.align		4
        /*0000*/ 	.word	0x00000000
	.align		4
        /*0004*/ 	.word	0xffffffff
	.align		4
        /*0008*/ 	.word	0x00000000
	.align		4
        /*000c*/ 	.word	0xfffffffe
	.align		4
        /*0010*/ 	.word	0x00000000
	.align		4
        /*0014*/ 	.word	0xfffffffd
	.align		4
        /*0018*/ 	.word	0x00000000
	.align		4
        /*001c*/ 	.word	0xfffffffc


//--------------------- .text._Z3addiPKiPi        --------------------------
	.section	.text._Z3addiPKiPi,"ax",@progbits
	.align	128
        .global         _Z3addiPKiPi
        .type           _Z3addiPKiPi,@function
        .size           _Z3addiPKiPi,(.L_x_1 - _Z3addiPKiPi)
        .other          _Z3addiPKiPi,@"STO_CUDA_ENTRY STV_DEFAULT"
_Z3addiPKiPi:
.text._Z3addiPKiPi:
[----:B------:R-:W-:Y:S01]  /*0000*/  LDC R1, c[0x0][0x37c] ;  /* 0x0000df00ff017b82 */ /* 0x000fe20000000800 */
[----:B------:R-:W0:Y:S07]  /*0010*/  S2R R0, SR_TID.X ;  /* 0x0000000000007919 */ /* 0x000e2e0000002100 */
[----:B------:R-:W0:Y:S01]  /*0020*/  S2UR UR4, SR_CTAID.X ;  /* 0x00000000000479c3 */ /* 0x000e220000002500 */
[----:B------:R-:W1:Y:S07]  /*0030*/  LDCU UR5, c[0x0][0x380] ;  /* 0x00007000ff0577ac */ /* 0x000e6e0008000800 */
[----:B------:R-:W0:Y:S02]  /*0040*/  LDC R7, c[0x0][0x360] ;  /* 0x0000d800ff077b82 */ /* 0x000e240000000800 */
[----:B0-----:R-:W-:-:S05]  /*0050*/  IMAD R7, R7, UR4, R0 ;  /* 0x0000000407077c24 */ /* 0x001fca000f8e0200 */
[----:B-1----:R-:W-:-:S13]  /*0060*/  ISETP.GE.AND P0, PT, R7, UR5, PT ;  /* 0x0000000507007c0c */ /* 0x002fda000bf06270 */
[----:B------:R-:W-:Y:S05]  /*0070*/  @P0 EXIT ;  /* 0x000000000000094d */ /* 0x000fea0003800000 */
[----:B------:R-:W0:Y:S01]  /*0080*/  LDC.64 R2, c[0x0][0x388] ;  /* 0x0000e200ff027b82 */ /* 0x000e220000000a00 */
[----:B------:R-:W1:Y:S07]  /*0090*/  LDCU.64 UR4, c[0x0][0x358] ;  /* 0x00006b00ff0477ac */ /* 0x000e6e0008000a00 */
[----:B------:R-:W2:Y:S01]  /*00a0*/  LDC.64 R4, c[0x0][0x390] ;  /* 0x0000e400ff047b82 */ /* 0x000ea20000000a00 */
[----:B0-----:R-:W-:-:S06]  /*00b0*/  IMAD.WIDE R2, R7, 0x4, R2 ;  /* 0x0000000407027825 */ /* 0x001fcc00078e0202 */
[----:B-1----:R-:W3:Y:S01]  /*00c0*/  LDG.E R2, desc[UR4][R2.64] ;  /* 0x0000000402027981 */ /* 0x002ee2000c1e1900 */
[----:B--2---:R-:W-:-:S05]  /*00d0*/  IMAD.WIDE R4, R7, 0x4, R4 ;  /* 0x0000000407047825 */ /* 0x004fca00078e0204 */
[----:B------:R-:W3:Y:S02]  /*00e0*/  LDG.E R7, desc[UR4][R4.64] ;  /* 0x0000000404077981 */ /* 0x000ee4000c1e1900 */
[----:B---3--:R-:W-:-:S05]  /*00f0*/  IADD3 R7, PT, PT, R2, R7, RZ ;  /* 0x0000000702077210 */ /* 0x008fca0007ffe0ff */
[----:B------:R-:W-:Y:S01]  /*0100*/  STG.E desc[UR4][R4.64], R7 ;  /* 0x0000000704007986 */ /* 0x000fe2000c101904 */
[----:B------:R-:W-:Y:S05]  /*0110*/  EXIT ;  /* 0x000000000000794d */ /* 0x000fea0003800000 */
.L_x_0:
[----:B------:R-:W-:-:S00]  /*0120*/  BRA `(.L_x_0) ;  /* 0xfffffffc00fc7947 */ /* 0x000fc0000383ffff */
[----:B------:R-:W-:-:S00]  /*0130*/  NOP ;  /* 0x0000000000007918 */ /* 0x000fc00000000000 */
        /* <DEDUP_REMOVED lines=12> */
.L_x_1:


//--------------------- .nv.shared.reserved.0     --------------------------
	.section	.nv.shared.reserved.0,"aw",@nobits
	.weak		__nv_reservedSMEM_offset_0_alias
	.size		__nv_reservedSMEM_offset_0_alias, 0, 64
	.other		__nv_reservedSMEM_offset_0_alias,@"STO_CUDA_RESERVED_SHARED STV_DEFAULT"
__nv_reservedSMEM_offset_0_alias:
	.zero		0
	.zero		64


//--------------------- .nv.constant0._Z3addiPKiPi --------------------------
	.section	.nv.constant0._Z3addiPKiPi,"a",@progbits
	.sectionflags	@""
	.align	4
.nv.constant0._Z3addiPKiPi:
	.zero		920


//--------------------- SYMBOLS --------------------------

	.type		.nv.reservedSmem.offset0,@object
	.size		.nv.reservedSmem.offset0,0x4
